//
// Generated by NVIDIA NVVM Compiler
//
// Compiler Build ID: CL-36424714
// Cuda compilation tools, release 13.0, V13.0.88
// Based on NVVM 20.0.0
//

.version 9.0
.target sm_100
.address_size 64

	// .globl	_Z15transformMatrixPiii

.visible .entry _Z15transformMatrixPiii(
	.param .u64 .ptr .align 1 _Z15transformMatrixPiii_param_0,
	.param .u32 _Z15transformMatrixPiii_param_1,
	.param .u32 _Z15transformMatrixPiii_param_2
)
{
	.reg .pred 	%p<24>;
	.reg .b32 	%r<23>;
	.reg .b32 	%f<74>;
	.reg .b64 	%rd<8>;

	ld.param.u64 	%rd4, [_Z15transformMatrixPiii_param_0];
	ld.param.u32 	%r7, [_Z15transformMatrixPiii_param_1];
	ld.param.u32 	%r6, [_Z15transformMatrixPiii_param_2];
	mov.u32 	%r1, %tid.x;
	setp.ge.s32 	%p1, %r1, %r7;
	setp.eq.s32 	%p2, %r1, 0;
	or.pred  	%p3, %p2, %p1;
	setp.lt.s32 	%p4, %r6, 1;
	or.pred  	%p5, %p3, %p4;
	@%p5 bra 	$L__BB0_11;
	mul.lo.s32 	%r8, %r6, %r1;
	add.s32 	%r9, %r1, 1;
	cvt.rn.f32.u32 	%f1, %r9;
	mul.f32 	%f11, %f1, 0f3F000000;
	cvt.rzi.f32.f32 	%f12, %f11;
	add.f32 	%f13, %f12, %f12;
	sub.f32 	%f14, %f1, %f13;
	abs.f32 	%f2, %f14;
	abs.f32 	%f3, %f1;
	neg.s32 	%r22, %r6;
	mul.wide.u32 	%rd5, %r8, 4;
	cvta.to.global.u64 	%rd6, %rd4;
	add.s64 	%rd7, %rd6, %rd5;
$L__BB0_2:
	ld.global.u32 	%r4, [%rd7];
	cvt.rn.f32.s32 	%f4, %r4;
	abs.f32 	%f5, %f4;
	setp.lt.f32 	%p6, %f5, 0f00800000;
	mul.f32 	%f16, %f5, 0f4B800000;
	selp.f32 	%f17, %f16, %f5, %p6;
	selp.f32 	%f18, 0fC1C00000, 0f00000000, %p6;
	mov.b32 	%r10, %f17;
	add.s32 	%r11, %r10, -1060439283;
	and.b32  	%r12, %r11, -8388608;
	sub.s32 	%r13, %r10, %r12;
	mov.b32 	%f19, %r13;
	cvt.rn.f32.s32 	%f20, %r12;
	fma.rn.f32 	%f21, %f20, 0f34000000, %f18;
	add.f32 	%f22, %f19, 0fBF800000;
	add.f32 	%f23, %f19, 0f3F800000;
	rcp.approx.ftz.f32 	%f24, %f23;
	add.f32 	%f25, %f22, %f22;
	mul.f32 	%f26, %f25, %f24;
	mul.f32 	%f27, %f26, %f26;
	sub.f32 	%f28, %f22, %f26;
	add.f32 	%f29, %f28, %f28;
	neg.f32 	%f30, %f26;
	fma.rn.f32 	%f31, %f30, %f22, %f29;
	mul.rn.f32 	%f32, %f24, %f31;
	fma.rn.f32 	%f33, %f27, 0f3A2C32E4, 0f3B52E7DB;
	fma.rn.f32 	%f34, %f33, %f27, 0f3C93BB73;
	fma.rn.f32 	%f35, %f34, %f27, 0f3DF6384F;
	mul.rn.f32 	%f36, %f35, %f27;
	fma.rn.f32 	%f37, %f26, 0f3FB8AA3B, %f21;
	sub.f32 	%f38, %f21, %f37;
	fma.rn.f32 	%f39, %f26, 0f3FB8AA3B, %f38;
	fma.rn.f32 	%f40, %f32, 0f3FB8AA3B, %f39;
	fma.rn.f32 	%f41, %f26, 0f32A55E34, %f40;
	mul.f32 	%f42, %f36, 0f40400000;
	fma.rn.f32 	%f43, %f42, %f32, %f41;
	fma.rn.f32 	%f44, %f36, %f26, %f43;
	add.rn.f32 	%f45, %f37, %f44;
	neg.f32 	%f46, %f37;
	add.rn.f32 	%f47, %f45, %f46;
	neg.f32 	%f48, %f47;
	add.rn.f32 	%f49, %f44, %f48;
	mul.rn.f32 	%f50, %f45, %f1;
	neg.f32 	%f51, %f50;
	fma.rn.f32 	%f52, %f45, %f1, %f51;
	fma.rn.f32 	%f53, %f49, %f1, %f52;
	cvt.rni.f32.f32 	%f54, %f50;
	sub.f32 	%f55, %f50, %f54;
	add.f32 	%f56, %f55, %f53;
	fma.rn.f32 	%f57, %f56, 0f391FCB8E, 0f3AAF85ED;
	fma.rn.f32 	%f58, %f57, %f56, 0f3C1D9856;
	fma.rn.f32 	%f59, %f58, %f56, 0f3D6357BB;
	fma.rn.f32 	%f60, %f59, %f56, 0f3E75FDEC;
	fma.rn.f32 	%f61, %f60, %f56, 0f3F317218;
	fma.rn.f32 	%f62, %f61, %f56, 0f3F800000;
	cvt.rzi.s32.f32 	%r14, %f54;
	setp.gt.f32 	%p7, %f54, 0f00000000;
	selp.b32 	%r15, 0, -2097152000, %p7;
	add.s32 	%r16, %r15, 2130706432;
	mov.b32 	%f63, %r16;
	mul.f32 	%f64, %f62, %f63;
	shl.b32 	%r17, %r14, 23;
	sub.s32 	%r18, %r17, %r15;
	mov.b32 	%f65, %r18;
	mul.f32 	%f66, %f64, %f65;
	abs.f32 	%f67, %f50;
	setp.gt.f32 	%p8, %f67, 0f43180000;
	setp.lt.f32 	%p9, %f50, 0f00000000;
	selp.f32 	%f68, 0f00000000, 0f7F800000, %p9;
	selp.f32 	%f6, %f68, %f66, %p8;
	setp.eq.s32 	%p10, %r4, 1;
	mov.f32 	%f73, 0f3F800000;
	@%p10 bra 	$L__BB0_10;
	setp.num.f32 	%p11, %f3, %f3;
	setp.num.f32 	%p12, %f5, %f5;
	and.pred  	%p13, %p12, %p11;
	@%p13 bra 	$L__BB0_5;
	add.rn.f32 	%f73, %f4, %f1;
	bra.uni 	$L__BB0_10;
$L__BB0_5:
	setp.ne.s32 	%p14, %r4, 0;
	setp.neu.f32 	%p15, %f5, 0f7F800000;
	and.pred  	%p16, %p14, %p15;
	@%p16 bra 	$L__BB0_7;
	setp.neu.f32 	%p22, %f2, 0f3F800000;
	add.f32 	%f71, %f4, %f4;
	mov.b32 	%r19, %f71;
	and.b32  	%r20, %r19, 2147483647;
	mov.b32 	%f72, %r20;
	selp.f32 	%f73, %f72, %f71, %p22;
	bra.uni 	$L__BB0_10;
$L__BB0_7:
	setp.eq.f32 	%p17, %f3, 0f7F800000;
	setp.eq.s32 	%p18, %r4, -1;
	and.pred  	%p19, %p18, %p17;
	@%p19 bra 	$L__BB0_10;
	setp.gt.s32 	%p20, %r4, -1;
	mov.f32 	%f73, %f6;
	@%p20 bra 	$L__BB0_10;
	setp.neu.f32 	%p21, %f2, 0f3F800000;
	neg.f32 	%f70, %f6;
	selp.f32 	%f73, %f6, %f70, %p21;
$L__BB0_10:
	cvt.rzi.s32.f32 	%r21, %f73;
	st.global.u32 	[%rd7], %r21;
	add.s32 	%r22, %r22, 1;
	setp.ne.s32 	%p23, %r22, 0;
	add.s64 	%rd7, %rd7, 4;
	@%p23 bra 	$L__BB0_2;
$L__BB0_11:
	ret;

}


// ===== COMPILED SASS (sm_100) =====

	.target	sm_100

	.elftype	@"ET_EXEC"


//--------------------- .note.nv.tkinfo           --------------------------
	.section	.note.nv.tkinfo,"",@"SHT_NOTE"
	.sectionflags	@"SHF_NOTE_NV_TKINFO"
	.tkinfo
        /*0018*/ 	.word	0x00000002
        /*0030*/ 	.string	""
        /*0030*/ 	.string	"ptxas"
        /*0030*/ 	.string	"Cuda compilation tools, release 13.0, V13.0.88"
        /*0030*/ 	.string	"Build cuda_13.0.r13.0/compiler.36424714_0"
        /*0030*/ 	.string	"-arch sm_100 -m 64 "



//--------------------- .note.nv.cuinfo           --------------------------
	.section	.note.nv.cuinfo,"",@"SHT_NOTE"
	.sectionflags	@"SHF_NOTE_NV_CUINFO"
        /*0018*/ 	.short	0x0002
        /*001a*/ 	.short	0x0064
        /*001c*/ 	.short	0x0082
	.zero		2


//--------------------- .nv.info                  --------------------------
	.section	.nv.info,"",@"SHT_CUDA_INFO"
	.align	4


	//----- nvinfo : EIATTR_REGCOUNT
	.align		4
        /*0000*/ 	.byte	0x04, 0x2f
        /*0002*/ 	.short	(.L_1 - .L_0)
	.align		4
.L_0:
        /*0004*/ 	.word	index@(_Z15transformMatrixPiii)
        /*0008*/ 	.word	0x00000014


	//----- nvinfo : EIATTR_FRAME_SIZE
	.align		4
.L_1:
        /*000c*/ 	.byte	0x04, 0x11
        /*000e*/ 	.short	(.L_3 - .L_2)
	.align		4
.L_2:
        /*0010*/ 	.word	index@(_Z15transformMatrixPiii)
        /*0014*/ 	.word	0x00000000


	//----- nvinfo : EIATTR_MIN_STACK_SIZE
	.align		4
.L_3:
        /*0018*/ 	.byte	0x04, 0x12
        /*001a*/ 	.short	(.L_5 - .L_4)
	.align		4
.L_4:
        /*001c*/ 	.word	index@(_Z15transformMatrixPiii)
        /*0020*/ 	.word	0x00000000
.L_5:


//--------------------- .nv.compat                --------------------------
	.section	.nv.compat,"",@"SHT_CUDA_COMPAT_INFO"
	.align	4
        /*0000*/ 	.byte	0x02, 0x09, 0x00, 0x00, 0x02, 0x02, 0x01, 0x00, 0x02, 0x05, 0x05, 0x00, 0x03, 0x07, 0x01, 0x01
        /*0010*/ 	.byte	0x02, 0x03, 0x00, 0x00, 0x02, 0x06, 0x01, 0x00, 0x04, 0x0b, 0x08, 0x00, 0x01, 0x00, 0x00, 0x00
        /*0020*/ 	.byte	0x00, 0x00, 0x00, 0x00


//--------------------- .nv.info._Z15transformMatrixPiii --------------------------
	.section	.nv.info._Z15transformMatrixPiii,"",@"SHT_CUDA_INFO"
	.sectionflags	@""
	.align	4


	//----- nvinfo : EIATTR_CUDA_API_VERSION
	.align		4
        /*0000*/ 	.byte	0x04, 0x37
        /*0002*/ 	.short	(.L_7 - .L_6)
.L_6:
        /*0004*/ 	.word	0x00000082


	//----- nvinfo : EIATTR_KPARAM_INFO
	.align		4
.L_7:
        /*0008*/ 	.byte	0x04, 0x17
        /*000a*/ 	.short	(.L_9 - .L_8)
.L_8:
        /*000c*/ 	.word	0x00000000
        /*0010*/ 	.short	0x0002
        /*0012*/ 	.short	0x000c
        /*0014*/ 	.byte	0x00, 0xf0, 0x11, 0x00


	//----- nvinfo : EIATTR_KPARAM_INFO
	.align		4
.L_9:
        /*0018*/ 	.byte	0x04, 0x17
        /*001a*/ 	.short	(.L_11 - .L_10)
.L_10:
        /*001c*/ 	.word	0x00000000
        /*0020*/ 	.short	0x0001
        /*0022*/ 	.short	0x0008
        /*0024*/ 	.byte	0x00, 0xf0, 0x11, 0x00


	//----- nvinfo : EIATTR_KPARAM_INFO
	.align		4
.L_11:
        /*0028*/ 	.byte	0x04, 0x17
        /*002a*/ 	.short	(.L_13 - .L_12)
.L_12:
        /*002c*/ 	.word	0x00000000
        /*0030*/ 	.short	0x0000
        /*0032*/ 	.short	0x0000
        /*0034*/ 	.byte	0x00, 0xf5, 0x21, 0x00


	//----- nvinfo : EIATTR_SPARSE_MMA_MASK
	.align		4
.L_13:
        /*0038*/ 	.byte	0x03, 0x50
        /*003a*/ 	.short	0x0000


	//----- nvinfo : EIATTR_MAXREG_COUNT
	.align		4
        /*003c*/ 	.byte	0x03, 0x1b
        /*003e*/ 	.short	0x00ff


	//----- nvinfo : EIATTR_MERCURY_ISA_VERSION
	.align		4
        /*0040*/ 	.byte	0x03, 0x5f
        /*0042*/ 	.short	0x0101


	//----- nvinfo : EIATTR_VRC_CTA_INIT_COUNT
	.align		4
        /*0044*/ 	.byte	0x02, 0x4a
	.zero		1
	.zero		1


	//----- nvinfo : EIATTR_EXIT_INSTR_OFFSETS
	.align		4
        /*0048*/ 	.byte	0x04, 0x1c
        /*004a*/ 	.short	(.L_15 - .L_14)


	//   ....[0]....
.L_14:
        /*004c*/ 	.word	0x00000060


	//   ....[1]....
        /*0050*/ 	.word	0x000006c0


	//----- nvinfo : EIATTR_CRS_STACK_SIZE
	.align		4
.L_15:
        /*0054*/ 	.byte	0x04, 0x1e
        /*0056*/ 	.short	(.L_17 - .L_16)
.L_16:
        /*0058*/ 	.word	0x00000000


	//----- nvinfo : EIATTR_CBANK_PARAM_SIZE
	.align		4
.L_17:
        /*005c*/ 	.byte	0x03, 0x19
        /*005e*/ 	.short	0x0010


	//----- nvinfo : EIATTR_PARAM_CBANK
	.align		4
        /*0060*/ 	.byte	0x04, 0x0a
        /*0062*/ 	.short	(.L_19 - .L_18)
	.align		4
.L_18:
        /*0064*/ 	.word	index@(.nv.constant0._Z15transformMatrixPiii)
        /*0068*/ 	.short	0x0380
        /*006a*/ 	.short	0x0010


	//----- nvinfo : EIATTR_SW_WAR
	.align		4
.L_19:
        /*006c*/ 	.byte	0x04, 0x36
        /*006e*/ 	.short	(.L_21 - .L_20)
.L_20:
        /*0070*/ 	.word	0x00000008
.L_21:


//--------------------- .nv.callgraph             --------------------------
	.section	.nv.callgraph,"",@"SHT_CUDA_CALLGRAPH"
	.align	4
	.sectionentsize	8
	.align		4
        /*0000*/ 	.word	0x00000000
	.align		4
        /*0004*/ 	.word	0xffffffff
	.align		4
        /*0008*/ 	.word	0x00000000
	.align		4
        /*000c*/ 	.word	0xfffffffe
	.align		4
        /*0010*/ 	.word	0x00000000
	.align		4
        /*0014*/ 	.word	0xfffffffd
	.align		4
        /*0018*/ 	.word	0x00000000
	.align		4
        /*001c*/ 	.word	0xfffffffc


//--------------------- .text._Z15transformMatrixPiii --------------------------
	.section	.text._Z15transformMatrixPiii,"ax",@progbits
	.align	128
        .global         _Z15transformMatrixPiii
        .type           _Z15transformMatrixPiii,@function
        .size           _Z15transformMatrixPiii,(.L_x_4 - _Z15transformMatrixPiii)
        .other          _Z15transformMatrixPiii,@"STO_CUDA_ENTRY STV_DEFAULT"
_Z15transformMatrixPiii:
.text._Z15transformMatrixPiii:
[----:B------:R-:W-:Y:S01]  /*0000*/  LDC R1, c[0x0][0x37c] ;  /* 0x0000df00ff017b82 */ /* 0x000fe20000000800 */
[----:B------:R-:W0:Y:S07]  /*0010*/  S2R R5, SR_TID.X ;  /* 0x0000000000057919 */ /* 0x000e2e0000002100 */
[----:B------:R-:W0:Y:S02]  /*0020*/  LDC.64 R6, c[0x0][0x388] ;  /* 0x0000e200ff067b82 */ /* 0x000e240000000a00 */
[----:B0-----:R-:W-:-:S04]  /*0030*/  ISETP.GE.AND P0, PT, R5, R6, PT ;  /* 0x000000060500720c */ /* 0x001fc80003f06270 */
[----:B------:R-:W-:-:S04]  /*0040*/  ISETP.EQ.OR P0, PT, R5, RZ, P0 ;  /* 0x000000ff0500720c */ /* 0x000fc80000702670 */
[----:B------:R-:W-:-:S13]  /*0050*/  ISETP.LT.OR P0, PT, R7, 0x1, P0 ;  /* 0x000000010700780c */ /* 0x000fda0000701670 */
[----:B------:R-:W-:Y:S05]  /*0060*/  @P0 EXIT ;  /* 0x000000000000094d */ /* 0x000fea0003800000 */
[C---:B------:R-:W-:Y:S01]  /*0070*/  IADD3 R0, PT, PT, R5.reuse, 0x1, RZ ;  /* 0x0000000105007810 */ /* 0x040fe20007ffe0ff */
[----:B------:R-:W0:Y:S01]  /*0080*/  LDC.64 R2, c[0x0][0x380] ;  /* 0x0000e000ff027b82 */ /* 0x000e220000000a00 */
[----:B------:R-:W-:Y:S01]  /*0090*/  IMAD R5, R5, R7, RZ ;  /* 0x0000000705057224 */ /* 0x000fe200078e02ff */
[----:B------:R-:W-:Y:S01]  /*00a0*/  IADD3 R4, PT, PT, -R7, RZ, RZ ;  /* 0x000000ff07047210 */ /* 0x000fe20007ffe1ff */
[----:B------:R-:W1:Y:S01]  /*00b0*/  LDCU.64 UR4, c[0x0][0x358] ;  /* 0x00006b00ff0477ac */ /* 0x000e620008000a00 */
[----:B------:R-:W-:-:S05]  /*00c0*/  I2FP.F32.U32 R0, R0 ;  /* 0x0000000000007245 */ /* 0x000fca0000201000 */
[----:B------:R-:W-:-:S06]  /*00d0*/  FMUL R6, R0, 0.5 ;  /* 0x3f00000000067820 */ /* 0x000fcc0000400000 */
[----:B------:R-:W2:Y:S01]  /*00e0*/  FRND.TRUNC R6, R6 ;  /* 0x0000000600067307 */ /* 0x000ea2000020d000 */
[----:B0-----:R-:W-:-:S04]  /*00f0*/  IMAD.WIDE.U32 R2, R5, 0x4, R2 ;  /* 0x0000000405027825 */ /* 0x001fc800078e0002 */
[----:B--2---:R-:W-:-:S04]  /*0100*/  FADD R5, R6, R6 ;  /* 0x0000000606057221 */ /* 0x004fc80000000000 */
[----:B-1----:R-:W-:-:S07]  /*0110*/  FADD R5, R0, -R5 ;  /* 0x8000000500057221 */ /* 0x002fce0000000000 */
.L_x_2:
[----:B------:R-:W2:Y:S01]  /*0120*/  LDG.E R15, desc[UR4][R2.64] ;  /* 0x00000004020f7981 */ /* 0x000ea2000c1e1900 */
[----:B------:R-:W-:Y:S01]  /*0130*/  HFMA2 R17, -RZ, RZ, 0.771484375, 0.21533203125 ;  /* 0x3a2c32e4ff117431 */ /* 0x000fe200000001ff */
[----:B------:R-:W-:Y:S01]  /*0140*/  IADD3 R4, PT, PT, R4, 0x1, RZ ;  /* 0x0000000104047810 */ /* 0x000fe20007ffe0ff */
[----:B------:R-:W-:Y:S03]  /*0150*/  BSSY.RECONVERGENT B0, `(.L_x_0) ;  /* 0x0000051000007945 */ /* 0x000fe60003800200 */
[----:B------:R-:W-:Y:S02]  /*0160*/  ISETP.NE.AND P1, PT, R4, RZ, PT ;  /* 0x000000ff0400720c */ /* 0x000fe40003f25270 */
[----:B--2---:R-:W-:Y:S02]  /*0170*/  I2FP.F32.S32 R7, R15 ;  /* 0x0000000f00077245 */ /* 0x004fe40000201400 */
[----:B------:R-:W-:-:S02]  /*0180*/  ISETP.NE.AND P3, PT, R15, 0x1, PT ;  /* 0x000000010f00780c */ /* 0x000fc40003f65270 */
[C---:B------:R-:W-:Y:S01]  /*0190*/  FSETP.GEU.AND P0, PT, |R7|.reuse, 1.175494350822287508e-38, PT ;  /* 0x008000000700780b */ /* 0x040fe20003f0e200 */
[----:B------:R-:W-:-:S05]  /*01a0*/  FMUL R6, |R7|, 16777216 ;  /* 0x4b80000007067820 */ /* 0x000fca0000400200 */
[----:B------:R-:W-:-:S04]  /*01b0*/  FSEL R6, R6, |R7|, !P0 ;  /* 0x4000000706067208 */ /* 0x000fc80004000000 */
[----:B------:R-:W-:-:S04]  /*01c0*/  IADD3 R8, PT, PT, R6, -0x3f3504f3, RZ ;  /* 0xc0cafb0d06087810 */ /* 0x000fc80007ffe0ff */
[----:B------:R-:W-:-:S04]  /*01d0*/  LOP3.LUT R9, R8, 0xff800000, RZ, 0xc0, !PT ;  /* 0xff80000008097812 */ /* 0x000fc800078ec0ff */
[-C--:B------:R-:W-:Y:S02]  /*01e0*/  IADD3 R6, PT, PT, R6, -R9.reuse, RZ ;  /* 0x8000000906067210 */ /* 0x080fe40007ffe0ff */
[----:B------:R-:W-:-:S03]  /*01f0*/  I2FP.F32.S32 R9, R9 ;  /* 0x0000000900097245 */ /* 0x000fc60000201400 */
[C---:B------:R-:W-:Y:S01]  /*0200*/  FADD R10, R6.reuse, 1 ;  /* 0x3f800000060a7421 */ /* 0x040fe20000000000 */
[----:B------:R-:W-:Y:S01]  /*0210*/  FADD R11, R6, -1 ;  /* 0xbf800000060b7421 */ /* 0x000fe20000000000 */
[----:B------:R-:W-:-:S03]  /*0220*/  FSEL R6, RZ, -24, P0 ;  /* 0xc1c00000ff067808 */ /* 0x000fc60000000000 */
[----:B------:R-:W-:Y:S01]  /*0230*/  FADD R13, R11, R11 ;  /* 0x0000000b0b0d7221 */ /* 0x000fe20000000000 */
[----:B------:R-:W0:Y:S01]  /*0240*/  MUFU.RCP R10, R10 ;  /* 0x0000000a000a7308 */ /* 0x000e220000001000 */
[----:B------:R-:W-:Y:S02]  /*0250*/  FFMA R9, R9, 1.1920928955078125e-07, R6 ;  /* 0x3400000009097823 */ /* 0x000fe40000000006 */
[----:B0-----:R-:W-:-:S04]  /*0260*/  FMUL R8, R10, R13 ;  /* 0x0000000d0a087220 */ /* 0x001fc80000400000 */
[----:B------:R-:W-:Y:S01]  /*0270*/  FADD R13, R11, -R8 ;  /* 0x800000080b0d7221 */ /* 0x000fe20000000000 */
[CC--:B------:R-:W-:Y:S01]  /*0280*/  FMUL R12, R8.reuse, R8.reuse ;  /* 0x00000008080c7220 */ /* 0x0c0fe20000400000 */
[----:B------:R-:W-:Y:S02]  /*0290*/  FFMA R6, R8, 1.4426950216293334961, R9 ;  /* 0x3fb8aa3b08067823 */ /* 0x000fe40000000009 */
[----:B------:R-:W-:Y:S01]  /*02a0*/  FADD R14, R13, R13 ;  /* 0x0000000d0d0e7221 */ /* 0x000fe20000000000 */
[C---:B------:R-:W-:Y:S01]  /*02b0*/  FFMA R13, R12.reuse, R17, 0.0032181653659790754318 ;  /* 0x3b52e7db0c0d7423 */ /* 0x040fe20000000011 */
[----:B------:R-:W-:Y:S02]  /*02c0*/  FADD R9, R9, -R6 ;  /* 0x8000000609097221 */ /* 0x000fe40000000000 */
[----:B------:R-:W-:Y:S01]  /*02d0*/  FFMA R11, R11, -R8, R14 ;  /* 0x800000080b0b7223 */ /* 0x000fe2000000000e */
[----:B------:R-:W-:Y:S01]  /*02e0*/  FFMA R13, R12, R13, 0.018033718690276145935 ;  /* 0x3c93bb730c0d7423 */ /* 0x000fe2000000000d */
[----:B------:R-:W-:-:S02]  /*02f0*/  FFMA R14, R8, 1.4426950216293334961, R9 ;  /* 0x3fb8aa3b080e7823 */ /* 0x000fc40000000009 */
[----:B------:R-:W-:Y:S01]  /*0300*/  FMUL R11, R10, R11 ;  /* 0x0000000b0a0b7220 */ /* 0x000fe20000400000 */
[----:B------:R-:W-:-:S03]  /*0310*/  FFMA R13, R12, R13, 0.12022458761930465698 ;  /* 0x3df6384f0c0d7423 */ /* 0x000fc6000000000d */
[----:B------:R-:W-:Y:S01]  /*0320*/  FFMA R9, R11, 1.4426950216293334961, R14 ;  /* 0x3fb8aa3b0b097823 */ /* 0x000fe2000000000e */
[----:B------:R-:W-:-:S03]  /*0330*/  FMUL R13, R12, R13 ;  /* 0x0000000d0c0d7220 */ /* 0x000fc60000400000 */
[----:B------:R-:W-:Y:S01]  /*0340*/  FFMA R10, R8, 1.9251366722983220825e-08, R9 ;  /* 0x32a55e34080a7823 */ /* 0x000fe20000000009 */
[----:B------:R-:W-:-:S04]  /*0350*/  FMUL R9, R13, 3 ;  /* 0x404000000d097820 */ /* 0x000fc80000400000 */
[----:B------:R-:W-:-:S04]  /*0360*/  FFMA R10, R11, R9, R10 ;  /* 0x000000090b0a7223 */ /* 0x000fc8000000000a */
[----:B------:R-:W-:-:S04]  /*0370*/  FFMA R13, R8, R13, R10 ;  /* 0x0000000d080d7223 */ /* 0x000fc8000000000a */
[----:B------:R-:W-:-:S04]  /*0380*/  FADD R11, R6, R13 ;  /* 0x0000000d060b7221 */ /* 0x000fc80000000000 */
[----:B------:R-:W-:Y:S01]  /*0390*/  FMUL R9, R0, R11 ;  /* 0x0000000b00097220 */ /* 0x000fe20000400000 */
[----:B------:R-:W-:-:S03]  /*03a0*/  FADD R6, -R6, R11 ;  /* 0x0000000b06067221 */ /* 0x000fc60000000100 */
[----:B------:R-:W0:Y:S01]  /*03b0*/  FRND R8, R9 ;  /* 0x0000000900087307 */ /* 0x000e220000201000 */
[----:B------:R-:W-:Y:S01]  /*03c0*/  FADD R13, R13, -R6 ;  /* 0x800000060d0d7221 */ /* 0x000fe20000000000 */
[----:B------:R-:W-:Y:S01]  /*03d0*/  FFMA R6, R0, R11, -R9 ;  /* 0x0000000b00067223 */ /* 0x000fe20000000809 */
[----:B------:R-:W-:-:S03]  /*03e0*/  FSETP.GEU.AND P2, PT, R9, RZ, PT ;  /* 0x000000ff0900720b */ /* 0x000fc60003f4e000 */
[----:B------:R-:W-:Y:S01]  /*03f0*/  FFMA R6, R0, R13, R6 ;  /* 0x0000000d00067223 */ /* 0x000fe20000000006 */
[----:B------:R-:W-:Y:S01]  /*0400*/  MOV R13, 0x391fcb8e ;  /* 0x391fcb8e000d7802 */ /* 0x000fe20000000f00 */
[----:B------:R-:W1:Y:S01]  /*0410*/  F2I.NTZ R10, R9 ;  /* 0x00000009000a7305 */ /* 0x000e620000203100 */
[----:B0-----:R-:W-:Y:S01]  /*0420*/  FADD R11, R9, -R8 ;  /* 0x80000008090b7221 */ /* 0x001fe20000000000 */
[----:B------:R-:W-:-:S03]  /*0430*/  FSETP.GT.AND P0, PT, R8, RZ, PT ;  /* 0x000000ff0800720b */ /* 0x000fc60003f04000 */
[----:B------:R-:W-:-:S04]  /*0440*/  FADD R6, R6, R11 ;  /* 0x0000000b06067221 */ /* 0x000fc80000000000 */
[C---:B------:R-:W-:Y:S01]  /*0450*/  FFMA R11, R6.reuse, R13, 0.0013391353422775864601 ;  /* 0x3aaf85ed060b7423 */ /* 0x040fe2000000000d */
[----:B------:R-:W-:Y:S02]  /*0460*/  SEL R13, RZ, 0x83000000, P0 ;  /* 0x83000000ff0d7807 */ /* 0x000fe40000000000 */
[----:B------:R-:W-:Y:S01]  /*0470*/  FSETP.GT.AND P0, PT, |R9|, 152, PT ;  /* 0x431800000900780b */ /* 0x000fe20003f04200 */
[----:B------:R-:W-:Y:S01]  /*0480*/  FFMA R11, R6, R11, 0.0096188392490148544312 ;  /* 0x3c1d9856060b7423 */ /* 0x000fe2000000000b */
[----:B------:R-:W-:Y:S02]  /*0490*/  IADD3 R8, PT, PT, R13, 0x7f000000, RZ ;  /* 0x7f0000000d087810 */ /* 0x000fe40007ffe0ff */
[----:B-1----:R-:W-:Y:S01]  /*04a0*/  LEA R13, R10, -R13, 0x17 ;  /* 0x8000000d0a0d7211 */ /* 0x002fe200078eb8ff */
[----:B------:R-:W-:-:S04]  /*04b0*/  FFMA R11, R6, R11, 0.055503588169813156128 ;  /* 0x3d6357bb060b7423 */ /* 0x000fc8000000000b */
[----:B------:R-:W-:-:S04]  /*04c0*/  FFMA R11, R6, R11, 0.24022644758224487305 ;  /* 0x3e75fdec060b7423 */ /* 0x000fc8000000000b */
[----:B------:R-:W-:-:S04]  /*04d0*/  FFMA R11, R6, R11, 0.69314718246459960938 ;  /* 0x3f317218060b7423 */ /* 0x000fc8000000000b */
[----:B------:R-:W-:Y:S01]  /*04e0*/  FFMA R11, R6, R11, 1 ;  /* 0x3f800000060b7423 */ /* 0x000fe2000000000b */
[----:B------:R-:W-:-:S03]  /*04f0*/  HFMA2 R6, -RZ, RZ, 1.875, 0 ;  /* 0x3f800000ff067431 */ /* 0x000fc600000001ff */
[----:B------:R-:W-:-:S04]  /*0500*/  FMUL R8, R11, R8 ;  /* 0x000000080b087220 */ /* 0x000fc80000400000 */
[----:B------:R-:W-:Y:S01]  /*0510*/  FMUL R8, R8, R13 ;  /* 0x0000000d08087220 */ /* 0x000fe20000400000 */
[----:B------:R-:W-:Y:S01]  /*0520*/  @P0 FSEL R8, RZ, +INF , !P2 ;  /* 0x7f800000ff080808 */ /* 0x000fe20005000000 */
[----:B------:R-:W-:Y:S06]  /*0530*/  @!P3 BRA `(.L_x_1) ;  /* 0x000000000048b947 */ /* 0x000fec0003800000 */
[----:B------:R-:W-:-:S04]  /*0540*/  FSETP.NAN.AND P0, PT, |R0|, |R0|, PT ;  /* 0x400000000000720b */ /* 0x000fc80003f08200 */
[----:B------:R-:W-:-:S13]  /*0550*/  FSETP.NUM.AND P0, PT, |R7|, |R7|, !P0 ;  /* 0x400000070700720b */ /* 0x000fda0004707200 */
[----:B------:R-:W-:Y:S01]  /*0560*/  @!P0 FADD R6, R0, R7 ;  /* 0x0000000700068221 */ /* 0x000fe20000000000 */
[----:B------:R-:W-:Y:S06]  /*0570*/  @!P0 BRA `(.L_x_1) ;  /* 0x0000000000388947 */ /* 0x000fec0003800000 */
[----:B------:R-:W-:-:S04]  /*0580*/  FSETP.NEU.AND P0, PT, |R7|, +INF , PT ;  /* 0x7f8000000700780b */ /* 0x000fc80003f0d200 */
[----:B------:R-:W-:-:S04]  /*0590*/  ISETP.NE.AND P0, PT, R15, RZ, P0 ;  /* 0x000000ff0f00720c */ /* 0x000fc80000705270 */
[----:B------:R-:W-:-:S09]  /*05a0*/  FSETP.NEU.AND P2, PT, |R5|, 1, !P0 ;  /* 0x3f8000000500780b */ /* 0x000fd2000474d200 */
[----:B------:R-:W-:-:S05]  /*05b0*/  @!P0 FADD R7, R7, R7 ;  /* 0x0000000707078221 */ /* 0x000fca0000000000 */
[----:B------:R-:W-:-:S04]  /*05c0*/  @P2 LOP3.LUT R7, R7, 0x7fffffff, RZ, 0xc0, !PT ;  /* 0x7fffffff07072812 */ /* 0x000fc800078ec0ff */
[----:B------:R-:W-:Y:S01]  /*05d0*/  @!P0 MOV R6, R7 ;  /* 0x0000000700068202 */ /* 0x000fe20000000f00 */
[----:B------:R-:W-:Y:S06]  /*05e0*/  @!P0 BRA `(.L_x_1) ;  /* 0x00000000001c8947 */ /* 0x000fec0003800000 */
[----:B------:R-:W-:Y:S02]  /*05f0*/  FSETP.NEU.AND P0, PT, |R0|, +INF , PT ;  /* 0x7f8000000000780b */ /* 0x000fe40003f0d200 */
[----:B------:R-:W-:-:S13]  /*0600*/  ISETP.EQ.AND P2, PT, R15, -0x1, PT ;  /* 0xffffffff0f00780c */ /* 0x000fda0003f42270 */
[----:B------:R-:W-:Y:S05]  /*0610*/  @!P0 BRA P2, `(.L_x_1) ;  /* 0x0000000000108947 */ /* 0x000fea0001000000 */
[----:B------:R-:W-:Y:S02]  /*0620*/  ISETP.GT.AND P0, PT, R15, -0x1, PT ;  /* 0xffffffff0f00780c */ /* 0x000fe40003f04270 */
[----:B------:R-:W-:-:S11]  /*0630*/  MOV R6, R8 ;  /* 0x0000000800067202 */ /* 0x000fd60000000f00 */
[----:B------:R-:W-:-:S04]  /*0640*/  @!P0 FSETP.NEU.AND P2, PT, |R5|, 1, PT ;  /* 0x3f8000000500880b */ /* 0x000fc80003f4d200 */
[----:B------:R-:W-:-:S09]  /*0650*/  @!P0 FSEL R6, R8, -R8, P2 ;  /* 0x8000000808068208 */ /* 0x000fd20001000000 */
.L_x_1:
[----:B------:R-:W-:Y:S05]  /*0660*/  BSYNC.RECONVERGENT B0 ;  /* 0x0000000000007941 */ /* 0x000fea0003800200 */
.L_x_0:
[----:B------:R-:W0:Y:S02]  /*0670*/  F2I.TRUNC.NTZ R7, R6 ;  /* 0x0000000600077305 */ /* 0x000e24000020f100 */
[----:B0-----:R0:W-:Y:S02]  /*0680*/  STG.E desc[UR4][R2.64], R7 ;  /* 0x0000000702007986 */ /* 0x0011e4000c101904 */
[----:B0-----:R-:W-:-:S04]  /*0690*/  IADD3 R2, P0, PT, R2, 0x4, RZ ;  /* 0x0000000402027810 */ /* 0x001fc80007f1e0ff */
[----:B------:R-:W-:Y:S01]  /*06a0*/  IADD3.X R3, PT, PT, RZ, R3, RZ, P0, !PT ;  /* 0x00000003ff037210 */ /* 0x000fe200007fe4ff */
[----:B------:R-:W-:Y:S08]  /*06b0*/  @P1 BRA `(.L_x_2) ;  /* 0xfffffff800981947 */ /* 0x000ff0000383ffff */
[----:B------:R-:W-:Y:S05]  /*06c0*/  EXIT ;  /* 0x000000000000794d */ /* 0x000fea0003800000 */
.L_x_3:
[----:B------:R-:W-:-:S00]  /*06d0*/  BRA `(.L_x_3) ;  /* 0xfffffffc00fc7947 */ /* 0x000fc0000383ffff */
[----:B------:R-:W-:-:S00]  /*06e0*/  NOP ;  /* 0x0000000000007918 */ /* 0x000fc00000000000 */
        /* <DEDUP_REMOVED lines=9> */
.L_x_4:


//--------------------- .nv.shared.reserved.0     --------------------------
	.section	.nv.shared.reserved.0,"aw",@nobits
	.weak		__nv_reservedSMEM_offset_0_alias
	.size		__nv_reservedSMEM_offset_0_alias, 0, 64
	.other		__nv_reservedSMEM_offset_0_alias,@"STO_CUDA_RESERVED_SHARED STV_DEFAULT"
__nv_reservedSMEM_offset_0_alias:
	.zero		0
	.zero		64


//--------------------- .nv.constant0._Z15transformMatrixPiii --------------------------
	.section	.nv.constant0._Z15transformMatrixPiii,"a",@progbits
	.sectionflags	@""
	.align	4
.nv.constant0._Z15transformMatrixPiii:
	.zero		912


//--------------------- SYMBOLS --------------------------

	.type		.nv.reservedSmem.offset0,@object
	.size		.nv.reservedSmem.offset0,0x4
